//
// Generated by NVIDIA NVVM Compiler
//
// Compiler Build ID: CL-36424714
// Cuda compilation tools, release 13.0, V13.0.88
// Based on NVVM 20.0.0
//

.version 9.0
.target sm_100
.address_size 64

	// .globl	_Z6matMulPfS_S_i

.visible .entry _Z6matMulPfS_S_i(
	.param .u64 .ptr .align 1 _Z6matMulPfS_S_i_param_0,
	.param .u64 .ptr .align 1 _Z6matMulPfS_S_i_param_1,
	.param .u64 .ptr .align 1 _Z6matMulPfS_S_i_param_2,
	.param .u32 _Z6matMulPfS_S_i_param_3
)
{
	.reg .pred 	%p<10>;
	.reg .b32 	%r<40>;
	.reg .b32 	%f<67>;
	.reg .b64 	%rd<67>;

	ld.param.u64 	%rd14, [_Z6matMulPfS_S_i_param_0];
	ld.param.u64 	%rd15, [_Z6matMulPfS_S_i_param_1];
	ld.param.u32 	%r18, [_Z6matMulPfS_S_i_param_3];
	cvta.to.global.u64 	%rd1, %rd15;
	cvta.to.global.u64 	%rd2, %rd14;
	mov.u32 	%r19, %ctaid.y;
	mov.u32 	%r20, %ntid.y;
	mov.u32 	%r21, %tid.y;
	mad.lo.s32 	%r1, %r19, %r20, %r21;
	mov.u32 	%r22, %ctaid.x;
	mov.u32 	%r23, %ntid.x;
	mov.u32 	%r24, %tid.x;
	mad.lo.s32 	%r2, %r22, %r23, %r24;
	max.s32 	%r25, %r1, %r2;
	setp.ge.s32 	%p1, %r25, %r18;
	@%p1 bra 	$L__BB0_13;
	mul.lo.s32 	%r3, %r18, %r1;
	and.b32  	%r4, %r18, 7;
	setp.lt.u32 	%p2, %r18, 8;
	mov.f32 	%f66, 0f00000000;
	mov.b32 	%r38, 0;
	@%p2 bra 	$L__BB0_4;
	and.b32  	%r38, %r18, 2147483640;
	neg.s32 	%r36, %r38;
	mul.wide.s32 	%rd16, %r18, 4;
	add.s64 	%rd3, %rd1, %rd16;
	shl.b32 	%r7, %r18, 3;
	mul.wide.s32 	%rd17, %r18, 8;
	add.s64 	%rd4, %rd1, %rd17;
	mul.wide.s32 	%rd18, %r18, 12;
	add.s64 	%rd5, %rd1, %rd18;
	mul.wide.s32 	%rd19, %r18, 16;
	add.s64 	%rd6, %rd1, %rd19;
	mul.wide.s32 	%rd20, %r18, 20;
	add.s64 	%rd7, %rd1, %rd20;
	mul.wide.s32 	%rd21, %r18, 24;
	add.s64 	%rd8, %rd1, %rd21;
	mul.wide.s32 	%rd22, %r18, 28;
	add.s64 	%rd9, %rd1, %rd22;
	mul.wide.u32 	%rd23, %r3, 4;
	add.s64 	%rd24, %rd23, %rd2;
	add.s64 	%rd66, %rd24, 16;
	mov.f32 	%f66, 0f00000000;
	mov.u32 	%r35, %r2;
$L__BB0_3:
	.pragma "nounroll";
	mul.wide.s32 	%rd25, %r35, 4;
	add.s64 	%rd26, %rd3, %rd25;
	add.s64 	%rd27, %rd4, %rd25;
	add.s64 	%rd28, %rd5, %rd25;
	add.s64 	%rd29, %rd6, %rd25;
	add.s64 	%rd30, %rd7, %rd25;
	add.s64 	%rd31, %rd8, %rd25;
	add.s64 	%rd32, %rd9, %rd25;
	add.s64 	%rd33, %rd1, %rd25;
	ld.global.f32 	%f16, [%rd66+-16];
	ld.global.f32 	%f17, [%rd33];
	fma.rn.f32 	%f18, %f16, %f17, %f66;
	ld.global.f32 	%f19, [%rd66+-12];
	ld.global.f32 	%f20, [%rd26];
	fma.rn.f32 	%f21, %f19, %f20, %f18;
	ld.global.f32 	%f22, [%rd66+-8];
	ld.global.f32 	%f23, [%rd27];
	fma.rn.f32 	%f24, %f22, %f23, %f21;
	ld.global.f32 	%f25, [%rd66+-4];
	ld.global.f32 	%f26, [%rd28];
	fma.rn.f32 	%f27, %f25, %f26, %f24;
	ld.global.f32 	%f28, [%rd66];
	ld.global.f32 	%f29, [%rd29];
	fma.rn.f32 	%f30, %f28, %f29, %f27;
	ld.global.f32 	%f31, [%rd66+4];
	ld.global.f32 	%f32, [%rd30];
	fma.rn.f32 	%f33, %f31, %f32, %f30;
	ld.global.f32 	%f34, [%rd66+8];
	ld.global.f32 	%f35, [%rd31];
	fma.rn.f32 	%f36, %f34, %f35, %f33;
	ld.global.f32 	%f37, [%rd66+12];
	ld.global.f32 	%f38, [%rd32];
	fma.rn.f32 	%f66, %f37, %f38, %f36;
	add.s32 	%r36, %r36, 8;
	add.s32 	%r35, %r35, %r7;
	add.s64 	%rd66, %rd66, 32;
	setp.ne.s32 	%p3, %r36, 0;
	@%p3 bra 	$L__BB0_3;
$L__BB0_4:
	setp.eq.s32 	%p4, %r4, 0;
	@%p4 bra 	$L__BB0_12;
	and.b32  	%r13, %r18, 3;
	setp.lt.u32 	%p5, %r4, 4;
	@%p5 bra 	$L__BB0_7;
	add.s32 	%r27, %r38, %r3;
	mul.wide.u32 	%rd34, %r27, 4;
	add.s64 	%rd35, %rd2, %rd34;
	ld.global.f32 	%f40, [%rd35];
	mad.lo.s32 	%r28, %r38, %r18, %r2;
	mul.wide.s32 	%rd36, %r28, 4;
	add.s64 	%rd37, %rd1, %rd36;
	ld.global.f32 	%f41, [%rd37];
	fma.rn.f32 	%f42, %f40, %f41, %f66;
	cvt.u64.u32 	%rd38, %r3;
	cvt.u64.u32 	%rd39, %r38;
	add.s64 	%rd40, %rd39, %rd38;
	shl.b64 	%rd41, %rd40, 2;
	add.s64 	%rd42, %rd2, %rd41;
	ld.global.f32 	%f43, [%rd42+4];
	mul.wide.s32 	%rd43, %r18, 4;
	add.s64 	%rd44, %rd37, %rd43;
	ld.global.f32 	%f44, [%rd44];
	fma.rn.f32 	%f45, %f43, %f44, %f42;
	ld.global.f32 	%f46, [%rd42+8];
	add.s64 	%rd45, %rd44, %rd43;
	ld.global.f32 	%f47, [%rd45];
	fma.rn.f32 	%f48, %f46, %f47, %f45;
	ld.global.f32 	%f49, [%rd42+12];
	add.s64 	%rd46, %rd45, %rd43;
	ld.global.f32 	%f50, [%rd46];
	fma.rn.f32 	%f66, %f49, %f50, %f48;
	add.s32 	%r38, %r38, 4;
$L__BB0_7:
	setp.eq.s32 	%p6, %r13, 0;
	@%p6 bra 	$L__BB0_12;
	setp.eq.s32 	%p7, %r13, 1;
	@%p7 bra 	$L__BB0_10;
	add.s32 	%r29, %r38, %r3;
	mul.wide.u32 	%rd47, %r29, 4;
	add.s64 	%rd48, %rd2, %rd47;
	ld.global.f32 	%f52, [%rd48];
	mad.lo.s32 	%r30, %r38, %r18, %r2;
	mul.wide.s32 	%rd49, %r30, 4;
	add.s64 	%rd50, %rd1, %rd49;
	ld.global.f32 	%f53, [%rd50];
	fma.rn.f32 	%f54, %f52, %f53, %f66;
	cvt.u64.u32 	%rd51, %r3;
	cvt.u64.u32 	%rd52, %r38;
	add.s64 	%rd53, %rd52, %rd51;
	shl.b64 	%rd54, %rd53, 2;
	add.s64 	%rd55, %rd2, %rd54;
	ld.global.f32 	%f55, [%rd55+4];
	mul.wide.s32 	%rd56, %r18, 4;
	add.s64 	%rd57, %rd50, %rd56;
	ld.global.f32 	%f56, [%rd57];
	fma.rn.f32 	%f66, %f55, %f56, %f54;
	add.s32 	%r38, %r38, 2;
$L__BB0_10:
	and.b32  	%r31, %r18, 1;
	setp.eq.b32 	%p8, %r31, 1;
	not.pred 	%p9, %p8;
	@%p9 bra 	$L__BB0_12;
	add.s32 	%r32, %r38, %r3;
	mul.wide.u32 	%rd58, %r32, 4;
	add.s64 	%rd59, %rd2, %rd58;
	ld.global.f32 	%f57, [%rd59];
	mad.lo.s32 	%r33, %r38, %r18, %r2;
	mul.wide.s32 	%rd60, %r33, 4;
	add.s64 	%rd61, %rd1, %rd60;
	ld.global.f32 	%f58, [%rd61];
	fma.rn.f32 	%f66, %f57, %f58, %f66;
$L__BB0_12:
	ld.param.u64 	%rd65, [_Z6matMulPfS_S_i_param_2];
	add.s32 	%r34, %r3, %r2;
	cvta.to.global.u64 	%rd62, %rd65;
	mul.wide.s32 	%rd63, %r34, 4;
	add.s64 	%rd64, %rd62, %rd63;
	st.global.f32 	[%rd64], %f66;
$L__BB0_13:
	ret;

}


// ===== COMPILED SASS (sm_100) =====

	.target	sm_100

	.elftype	@"ET_EXEC"


//--------------------- .note.nv.tkinfo           --------------------------
	.section	.note.nv.tkinfo,"",@"SHT_NOTE"
	.sectionflags	@"SHF_NOTE_NV_TKINFO"
	.tkinfo
        /*0018*/ 	.word	0x00000002
        /*0030*/ 	.string	""
        /*0030*/ 	.string	"ptxas"
        /*0030*/ 	.string	"Cuda compilation tools, release 13.0, V13.0.88"
        /*0030*/ 	.string	"Build cuda_13.0.r13.0/compiler.36424714_0"
        /*0030*/ 	.string	"-arch sm_100 -m 64 "



//--------------------- .note.nv.cuinfo           --------------------------
	.section	.note.nv.cuinfo,"",@"SHT_NOTE"
	.sectionflags	@"SHF_NOTE_NV_CUINFO"
        /*0018*/ 	.short	0x0002
        /*001a*/ 	.short	0x0064
        /*001c*/ 	.short	0x0082
	.zero		2


//--------------------- .nv.info                  --------------------------
	.section	.nv.info,"",@"SHT_CUDA_INFO"
	.align	4


	//----- nvinfo : EIATTR_REGCOUNT
	.align		4
        /*0000*/ 	.byte	0x04, 0x2f
        /*0002*/ 	.short	(.L_1 - .L_0)
	.align		4
.L_0:
        /*0004*/ 	.word	index@(_Z6matMulPfS_S_i)
        /*0008*/ 	.word	0x0000001e


	//----- nvinfo : EIATTR_FRAME_SIZE
	.align		4
.L_1:
        /*000c*/ 	.byte	0x04, 0x11
        /*000e*/ 	.short	(.L_3 - .L_2)
	.align		4
.L_2:
        /*0010*/ 	.word	index@(_Z6matMulPfS_S_i)
        /*0014*/ 	.word	0x00000000


	//----- nvinfo : EIATTR_MIN_STACK_SIZE
	.align		4
.L_3:
        /*0018*/ 	.byte	0x04, 0x12
        /*001a*/ 	.short	(.L_5 - .L_4)
	.align		4
.L_4:
        /*001c*/ 	.word	index@(_Z6matMulPfS_S_i)
        /*0020*/ 	.word	0x00000000
.L_5:


//--------------------- .nv.compat                --------------------------
	.section	.nv.compat,"",@"SHT_CUDA_COMPAT_INFO"
	.align	4
        /*0000*/ 	.byte	0x02, 0x09, 0x00, 0x00, 0x02, 0x02, 0x01, 0x00, 0x02, 0x05, 0x05, 0x00, 0x03, 0x07, 0x01, 0x01
        /*0010*/ 	.byte	0x02, 0x03, 0x00, 0x00, 0x02, 0x06, 0x01, 0x00, 0x04, 0x0b, 0x08, 0x00, 0x09, 0x00, 0x00, 0x00
        /*0020*/ 	.byte	0x00, 0x00, 0x00, 0x00


//--------------------- .nv.info._Z6matMulPfS_S_i --------------------------
	.section	.nv.info._Z6matMulPfS_S_i,"",@"SHT_CUDA_INFO"
	.sectionflags	@""
	.align	4


	//----- nvinfo : EIATTR_CUDA_API_VERSION
	.align		4
        /*0000*/ 	.byte	0x04, 0x37
        /*0002*/ 	.short	(.L_7 - .L_6)
.L_6:
        /*0004*/ 	.word	0x00000082


	//----- nvinfo : EIATTR_KPARAM_INFO
	.align		4
.L_7:
        /*0008*/ 	.byte	0x04, 0x17
        /*000a*/ 	.short	(.L_9 - .L_8)
.L_8:
        /*000c*/ 	.word	0x00000000
        /*0010*/ 	.short	0x0003
        /*0012*/ 	.short	0x0018
        /*0014*/ 	.byte	0x00, 0xf0, 0x11, 0x00


	//----- nvinfo : EIATTR_KPARAM_INFO
	.align		4
.L_9:
        /*0018*/ 	.byte	0x04, 0x17
        /*001a*/ 	.short	(.L_11 - .L_10)
.L_10:
        /*001c*/ 	.word	0x00000000
        /*0020*/ 	.short	0x0002
        /*0022*/ 	.short	0x0010
        /*0024*/ 	.byte	0x00, 0xf5, 0x21, 0x00


	//----- nvinfo : EIATTR_KPARAM_INFO
	.align		4
.L_11:
        /*0028*/ 	.byte	0x04, 0x17
        /*002a*/ 	.short	(.L_13 - .L_12)
.L_12:
        /*002c*/ 	.word	0x00000000
        /*0030*/ 	.short	0x0001
        /*0032*/ 	.short	0x0008
        /*0034*/ 	.byte	0x00, 0xf5, 0x21, 0x00


	//----- nvinfo : EIATTR_KPARAM_INFO
	.align		4
.L_13:
        /*0038*/ 	.byte	0x04, 0x17
        /*003a*/ 	.short	(.L_15 - .L_14)
.L_14:
        /*003c*/ 	.word	0x00000000
        /*0040*/ 	.short	0x0000
        /*0042*/ 	.short	0x0000
        /*0044*/ 	.byte	0x00, 0xf5, 0x21, 0x00


	//----- nvinfo : EIATTR_SPARSE_MMA_MASK
	.align		4
.L_15:
        /*0048*/ 	.byte	0x03, 0x50
        /*004a*/ 	.short	0x0000


	//----- nvinfo : EIATTR_MAXREG_COUNT
	.align		4
        /*004c*/ 	.byte	0x03, 0x1b
        /*004e*/ 	.short	0x00ff


	//----- nvinfo : EIATTR_MERCURY_ISA_VERSION
	.align		4
        /*0050*/ 	.byte	0x03, 0x5f
        /*0052*/ 	.short	0x0101


	//----- nvinfo : EIATTR_VRC_CTA_INIT_COUNT
	.align		4
        /*0054*/ 	.byte	0x02, 0x4a
	.zero		1
	.zero		1


	//----- nvinfo : EIATTR_EXIT_INSTR_OFFSETS
	.align		4
        /*0058*/ 	.byte	0x04, 0x1c
        /*005a*/ 	.short	(.L_17 - .L_16)


	//   ....[0]....
.L_16:
        /*005c*/ 	.word	0x000000c0


	//   ....[1]....
        /*0060*/ 	.word	0x00000a90


	//----- nvinfo : EIATTR_CBANK_PARAM_SIZE
	.align		4
.L_17:
        /*0064*/ 	.byte	0x03, 0x19
        /*0066*/ 	.short	0x001c


	//----- nvinfo : EIATTR_PARAM_CBANK
	.align		4
        /*0068*/ 	.byte	0x04, 0x0a
        /*006a*/ 	.short	(.L_19 - .L_18)
	.align		4
.L_18:
        /*006c*/ 	.word	index@(.nv.constant0._Z6matMulPfS_S_i)
        /*0070*/ 	.short	0x0380
        /*0072*/ 	.short	0x001c


	//----- nvinfo : EIATTR_SW_WAR
	.align		4
.L_19:
        /*0074*/ 	.byte	0x04, 0x36
        /*0076*/ 	.short	(.L_21 - .L_20)
.L_20:
        /*0078*/ 	.word	0x00000008
.L_21:


//--------------------- .nv.callgraph             --------------------------
	.section	.nv.callgraph,"",@"SHT_CUDA_CALLGRAPH"
	.align	4
	.sectionentsize	8
	.align		4
        /*0000*/ 	.word	0x00000000
	.align		4
        /*0004*/ 	.word	0xffffffff
	.align		4
        /*0008*/ 	.word	0x00000000
	.align		4
        /*000c*/ 	.word	0xfffffffe
	.align		4
        /*0010*/ 	.word	0x00000000
	.align		4
        /*0014*/ 	.word	0xfffffffd
	.align		4
        /*0018*/ 	.word	0x00000000
	.align		4
        /*001c*/ 	.word	0xfffffffc


//--------------------- .text._Z6matMulPfS_S_i    --------------------------
	.section	.text._Z6matMulPfS_S_i,"ax",@progbits
	.align	128
        .global         _Z6matMulPfS_S_i
        .type           _Z6matMulPfS_S_i,@function
        .size           _Z6matMulPfS_S_i,(.L_x_5 - _Z6matMulPfS_S_i)
        .other          _Z6matMulPfS_S_i,@"STO_CUDA_ENTRY STV_DEFAULT"
_Z6matMulPfS_S_i:
.text._Z6matMulPfS_S_i:
[----:B------:R-:W-:Y:S01]  /*0000*/  LDC R1, c[0x0][0x37c] ;  /* 0x0000df00ff017b82 */ /* 0x000fe20000000800 */
[----:B------:R-:W0:Y:S07]  /*0010*/  S2R R0, SR_TID.Y ;  /* 0x0000000000007919 */ /* 0x000e2e0000002200 */
[----:B------:R-:W0:Y:S01]  /*0020*/  S2UR UR4, SR_CTAID.Y ;  /* 0x00000000000479c3 */ /* 0x000e220000002600 */
[----:B------:R-:W1:Y:S01]  /*0030*/  LDCU UR20, c[0x0][0x398] ;  /* 0x00007300ff1477ac */ /* 0x000e620008000800 */
[----:B------:R-:W2:Y:S06]  /*0040*/  S2R R3, SR_TID.X ;  /* 0x0000000000037919 */ /* 0x000eac0000002100 */
[----:B------:R-:W0:Y:S08]  /*0050*/  LDC R13, c[0x0][0x364] ;  /* 0x0000d900ff0d7b82 */ /* 0x000e300000000800 */
[----:B------:R-:W2:Y:S08]  /*0060*/  S2UR UR5, SR_CTAID.X ;  /* 0x00000000000579c3 */ /* 0x000eb00000002500 */
[----:B------:R-:W2:Y:S01]  /*0070*/  LDC R2, c[0x0][0x360] ;  /* 0x0000d800ff027b82 */ /* 0x000ea20000000800 */
[----:B0-----:R-:W-:-:S02]  /*0080*/  IMAD R13, R13, UR4, R0 ;  /* 0x000000040d0d7c24 */ /* 0x001fc4000f8e0200 */
[----:B--2---:R-:W-:-:S05]  /*0090*/  IMAD R0, R2, UR5, R3 ;  /* 0x0000000502007c24 */ /* 0x004fca000f8e0203 */
[----:B------:R-:W-:-:S04]  /*00a0*/  VIMNMX R2, PT, PT, R13, R0, !PT ;  /* 0x000000000d027248 */ /* 0x000fc80007fe0100 */
[----:B-1----:R-:W-:-:S13]  /*00b0*/  ISETP.GE.AND P0, PT, R2, UR20, PT ;  /* 0x0000001402007c0c */ /* 0x002fda000bf06270 */
[----:B------:R-:W-:Y:S05]  /*00c0*/  @P0 EXIT ;  /* 0x000000000000094d */ /* 0x000fea0003800000 */
[----:B------:R-:W-:Y:S01]  /*00d0*/  UISETP.GE.U32.AND UP0, UPT, UR20, 0x8, UPT ;  /* 0x000000081400788c */ /* 0x000fe2000bf06070 */
[----:B------:R-:W-:Y:S02]  /*00e0*/  HFMA2 R12, -RZ, RZ, 0, 0 ;  /* 0x00000000ff0c7431 */ /* 0x000fe400000001ff */
[----:B------:R-:W-:Y:S01]  /*00f0*/  IMAD R13, R13, UR20, RZ ;  /* 0x000000140d0d7c24 */ /* 0x000fe2000f8e02ff */
[----:B------:R-:W-:Y:S01]  /*0100*/  UMOV UR4, URZ ;  /* 0x000000ff00047c82 */ /* 0x000fe20008000000 */
[----:B------:R-:W0:Y:S04]  /*0110*/  LDCU.64 UR18, c[0x0][0x358] ;  /* 0x00006b00ff1277ac */ /* 0x000e280008000a00 */
[----:B------:R-:W-:Y:S05]  /*0120*/  BRA.U !UP0, `(.L_x_0) ;  /* 0x0000000508047547 */ /* 0x000fea000b800000 */
[----:B------:R-:W1:Y:S01]  /*0130*/  LDCU.128 UR24, c[0x0][0x380] ;  /* 0x00007000ff1877ac */ /* 0x000e620008000c00 */
[----:B------:R-:W-:Y:S02]  /*0140*/  MOV R12, RZ ;  /* 0x000000ff000c7202 */ /* 0x000fe40000000f00 */
[----:B------:R-:W-:Y:S01]  /*0150*/  MOV R14, R0 ;  /* 0x00000000000e7202 */ /* 0x000fe20000000f00 */
[----:B------:R-:W-:-:S04]  /*0160*/  ULOP3.LUT UR4, UR20, 0x7ffffff8, URZ, 0xc0, !UPT ;  /* 0x7ffffff814047892 */ /* 0x000fc8000f8ec0ff */
[----:B------:R-:W-:Y:S01]  /*0170*/  UIADD3 UR5, UPT, UPT, -UR4, URZ, URZ ;  /* 0x000000ff04057290 */ /* 0x000fe2000fffe1ff */
[----:B-1----:R-:W-:Y:S01]  /*0180*/  MOV R2, UR24 ;  /* 0x0000001800027c02 */ /* 0x002fe20008000f00 */
[----:B------:R-:W-:Y:S01]  /*0190*/  UIMAD.WIDE UR6, UR20, 0x8, UR26 ;  /* 0x00000008140678a5 */ /* 0x000fe2000f8e021a */
[----:B------:R-:W-:Y:S01]  /*01a0*/  MOV R3, UR25 ;  /* 0x0000001900037c02 */ /* 0x000fe20008000f00 */
[----:B------:R-:W-:Y:S02]  /*01b0*/  UIMAD.WIDE UR8, UR20, 0xc, UR26 ;  /* 0x0000000c140878a5 */ /* 0x000fe4000f8e021a */
[----:B------:R-:W-:Y:S01]  /*01c0*/  UIMAD.WIDE UR10, UR20, 0x10, UR26 ;  /* 0x00000010140a78a5 */ /* 0x000fe2000f8e021a */
[----:B------:R-:W-:Y:S01]  /*01d0*/  IMAD.WIDE.U32 R2, R13, 0x4, R2 ;  /* 0x000000040d027825 */ /* 0x000fe200078e0002 */
[----:B------:R-:W-:Y:S02]  /*01e0*/  UIMAD.WIDE UR12, UR20, 0x14, UR26 ;  /* 0x00000014140c78a5 */ /* 0x000fe4000f8e021a */
[----:B------:R-:W-:Y:S01]  /*01f0*/  UIMAD.WIDE UR14, UR20, 0x18, UR26 ;  /* 0x00000018140e78a5 */ /* 0x000fe2000f8e021a */
[----:B------:R-:W-:Y:S01]  /*0200*/  IADD3 R2, P0, PT, R2, 0x10, RZ ;  /* 0x0000001002027810 */ /* 0x000fe20007f1e0ff */
[----:B------:R-:W-:-:S03]  /*0210*/  UIMAD.WIDE UR16, UR20, 0x1c, UR26 ;  /* 0x0000001c141078a5 */ /* 0x000fc6000f8e021a */
[----:B------:R-:W-:-:S09]  /*0220*/  IADD3.X R3, PT, PT, RZ, R3, RZ, P0, !PT ;  /* 0x00000003ff037210 */ /* 0x000fd200007fe4ff */
.L_x_1:
[----:B------:R-:W-:Y:S01]  /*0230*/  UIMAD.WIDE UR22, UR20, 0x4, UR26 ;  /* 0x00000004141678a5 */ /* 0x000fe2000f8e021a */
[----:B------:R-:W-:Y:S02]  /*0240*/  IMAD.MOV.U32 R23, RZ, RZ, 0x4 ;  /* 0x00000004ff177424 */ /* 0x000fe400078e00ff */
[----:B------:R-:W-:Y:S01]  /*0250*/  HFMA2 R11, -RZ, RZ, 0, 2.384185791015625e-07 ;  /* 0x00000004ff0b7431 */ /* 0x000fe200000001ff */
[----:B------:R-:W-:Y:S01]  /*0260*/  MOV R25, 0x4 ;  /* 0x0000000400197802 */ /* 0x000fe20000000f00 */
[----:B0-----:R-:W2:Y:S01]  /*0270*/  LDG.E R21, desc[UR18][R2.64+-0x10] ;  /* 0xfffff01202157981 */ /* 0x001ea2000c1e1900 */
[C---:B------:R-:W-:Y:S01]  /*0280*/  IMAD.WIDE R22, R14.reuse, R23, UR26 ;  /* 0x0000001a0e167e25 */ /* 0x040fe2000f8e0217 */
[----:B------:R-:W-:Y:S02]  /*0290*/  MOV R8, UR22 ;  /* 0x0000001600087c02 */ /* 0x000fe40008000f00 */
[----:B------:R-:W-:Y:S01]  /*02a0*/  MOV R9, UR23 ;  /* 0x0000001700097c02 */ /* 0x000fe20008000f00 */
[----:B------:R-:W3:Y:S02]  /*02b0*/  LDG.E R19, desc[UR18][R2.64+-0xc] ;  /* 0xfffff41202137981 */ /* 0x000ee4000c1e1900 */
[----:B------:R-:W-:-:S02]  /*02c0*/  IMAD.WIDE R8, R14, 0x4, R8 ;  /* 0x000000040e087825 */ /* 0x000fc400078e0208 */
[----:B------:R-:W2:Y:S01]  /*02d0*/  LDG.E R22, desc[UR18][R22.64] ;  /* 0x0000001216167981 */ /* 0x000ea2000c1e1900 */
[----:B------:R-:W-:Y:S01]  /*02e0*/  MOV R5, 0x4 ;  /* 0x0000000400057802 */ /* 0x000fe20000000f00 */
[C---:B------:R-:W-:Y:S02]  /*02f0*/  IMAD.WIDE R24, R14.reuse, R25, UR6 ;  /* 0x000000060e187e25 */ /* 0x040fe4000f8e0219 */
[----:B------:R0:W3:Y:S02]  /*0300*/  LDG.E R20, desc[UR18][R8.64] ;  /* 0x0000001208147981 */ /* 0x0000e4000c1e1900 */
[----:B------:R-:W-:Y:S02]  /*0310*/  IMAD.WIDE R10, R14, R11, UR8 ;  /* 0x000000080e0a7e25 */ /* 0x000fe4000f8e020b */
[----:B------:R-:W4:Y:S04]  /*0320*/  LDG.E R18, desc[UR18][R24.64] ;  /* 0x0000001218127981 */ /* 0x000f28000c1e1900 */
[----:B------:R-:W4:Y:S01]  /*0330*/  LDG.E R17, desc[UR18][R2.64+-0x8] ;  /* 0xfffff81202117981 */ /* 0x000f22000c1e1900 */
[----:B0-----:R-:W-:-:S02]  /*0340*/  HFMA2 R9, -RZ, RZ, 0, 2.384185791015625e-07 ;  /* 0x00000004ff097431 */ /* 0x001fc400000001ff */
[----:B------:R-:W-:Y:S01]  /*0350*/  IMAD.MOV.U32 R7, RZ, RZ, 0x4 ;  /* 0x00000004ff077424 */ /* 0x000fe200078e00ff */
[----:B------:R0:W5:Y:S01]  /*0360*/  LDG.E R16, desc[UR18][R10.64] ;  /* 0x000000120a107981 */ /* 0x000162000c1e1900 */
[----:B------:R-:W-:-:S03]  /*0370*/  IMAD.WIDE R4, R14, R5, UR10 ;  /* 0x0000000a0e047e25 */ /* 0x000fc6000f8e0205 */
[----:B------:R-:W5:Y:S01]  /*0380*/  LDG.E R15, desc[UR18][R2.64+-0x4] ;  /* 0xfffffc12020f7981 */ /* 0x000f62000c1e1900 */
[C---:B------:R-:W-:Y:S01]  /*0390*/  IMAD.WIDE R6, R14.reuse, R7, UR12 ;  /* 0x0000000c0e067e25 */ /* 0x040fe2000f8e0207 */
[----:B------:R-:W-:Y:S02]  /*03a0*/  MOV R27, 0x4 ;  /* 0x00000004001b7802 */ /* 0x000fe40000000f00 */
[----:B------:R1:W5:Y:S01]  /*03b0*/  LDG.E R4, desc[UR18][R4.64] ;  /* 0x0000001204047981 */ /* 0x000362000c1e1900 */
[----:B------:R-:W-:-:S03]  /*03c0*/  IMAD.WIDE R8, R14, R9, UR14 ;  /* 0x0000000e0e087e25 */ /* 0x000fc6000f8e0209 */
[----:B------:R-:W5:Y:S01]  /*03d0*/  LDG.E R23, desc[UR18][R2.64] ;  /* 0x0000001202177981 */ /* 0x000f62000c1e1900 */
[----:B0-----:R-:W-:-:S03]  /*03e0*/  IMAD.WIDE R10, R14, R27, UR16 ;  /* 0x000000100e0a7e25 */ /* 0x001fc6000f8e021b */
[----:B------:R-:W5:Y:S04]  /*03f0*/  LDG.E R7, desc[UR18][R6.64] ;  /* 0x0000001206077981 */ /* 0x000f68000c1e1900 */
[----:B------:R-:W5:Y:S04]  /*0400*/  LDG.E R24, desc[UR18][R2.64+0x4] ;  /* 0x0000041202187981 */ /* 0x000f68000c1e1900 */
[----:B------:R-:W5:Y:S04]  /*0410*/  LDG.E R8, desc[UR18][R8.64] ;  /* 0x0000001208087981 */ /* 0x000f68000c1e1900 */
[----:B------:R-:W5:Y:S04]  /*0420*/  LDG.E R25, desc[UR18][R2.64+0x8] ;  /* 0x0000081202197981 */ /* 0x000f68000c1e1900 */
[----:B------:R-:W5:Y:S04]  /*0430*/  LDG.E R10, desc[UR18][R10.64] ;  /* 0x000000120a0a7981 */ /* 0x000f68000c1e1900 */
[----:B------:R0:W5:Y:S01]  /*0440*/  LDG.E R27, desc[UR18][R2.64+0xc] ;  /* 0x00000c12021b7981 */ /* 0x000162000c1e1900 */
[----:B------:R-:W-:-:S04]  /*0450*/  UIADD3 UR5, UPT, UPT, UR5, 0x8, URZ ;  /* 0x0000000805057890 */ /* 0x000fc8000fffe0ff */
[----:B------:R-:W-:Y:S01]  /*0460*/  UISETP.NE.AND UP0, UPT, UR5, URZ, UPT ;  /* 0x000000ff0500728c */ /* 0x000fe2000bf05270 */
[----:B-1----:R-:W-:Y:S02]  /*0470*/  MOV R5, UR20 ;  /* 0x0000001400057c02 */ /* 0x002fe40008000f00 */
[----:B0-----:R-:W-:Y:S02]  /*0480*/  IADD3 R2, P0, PT, R2, 0x20, RZ ;  /* 0x0000002002027810 */ /* 0x001fe40007f1e0ff */
[----:B------:R-:W-:Y:S02]  /*0490*/  LEA R14, R5, R14, 0x3 ;  /* 0x0000000e050e7211 */ /* 0x000fe400078e18ff */
[----:B------:R-:W-:Y:S01]  /*04a0*/  IADD3.X R3, PT, PT, RZ, R3, RZ, P0, !PT ;  /* 0x00000003ff037210 */ /* 0x000fe200007fe4ff */
[----:B--2---:R-:W-:-:S04]  /*04b0*/  FFMA R22, R21, R22, R12 ;  /* 0x0000001615167223 */ /* 0x004fc8000000000c */
[----:B---3--:R-:W-:-:S04]  /*04c0*/  FFMA R20, R19, R20, R22 ;  /* 0x0000001413147223 */ /* 0x008fc80000000016 */
[----:B----4-:R-:W-:-:S04]  /*04d0*/  FFMA R18, R17, R18, R20 ;  /* 0x0000001211127223 */ /* 0x010fc80000000014 */
[----:B-----5:R-:W-:-:S04]  /*04e0*/  FFMA R16, R15, R16, R18 ;  /* 0x000000100f107223 */ /* 0x020fc80000000012 */
[----:B------:R-:W-:-:S04]  /*04f0*/  FFMA R23, R23, R4, R16 ;  /* 0x0000000417177223 */ /* 0x000fc80000000010 */
[----:B------:R-:W-:-:S04]  /*0500*/  FFMA R24, R24, R7, R23 ;  /* 0x0000000718187223 */ /* 0x000fc80000000017 */
[----:B------:R-:W-:-:S04]  /*0510*/  FFMA R8, R25, R8, R24 ;  /* 0x0000000819087223 */ /* 0x000fc80000000018 */
[----:B------:R-:W-:Y:S01]  /*0520*/  FFMA R12, R27, R10, R8 ;  /* 0x0000000a1b0c7223 */ /* 0x000fe20000000008 */
[----:B------:R-:W-:Y:S06]  /*0530*/  BRA.U UP0, `(.L_x_1) ;  /* 0xfffffffd003c7547 */ /* 0x000fec000b83ffff */
.L_x_0:
[----:B------:R-:W-:-:S04]  /*0540*/  ULOP3.LUT UR6, UR20, 0x7, URZ, 0xc0, !UPT ;  /* 0x0000000714067892 */ /* 0x000fc8000f8ec0ff */
[----:B------:R-:W-:-:S09]  /*0550*/  UISETP.NE.AND UP0, UPT, UR6, URZ, UPT ;  /* 0x000000ff0600728c */ /* 0x000fd2000bf05270 */
[----:B------:R-:W-:Y:S05]  /*0560*/  BRA.U !UP0, `(.L_x_2) ;  /* 0x0000000508387547 */ /* 0x000fea000b800000 */
[----:B------:R-:W-:Y:S02]  /*0570*/  UISETP.GE.U32.AND UP0, UPT, UR6, 0x4, UPT ;  /* 0x000000040600788c */ /* 0x000fe4000bf06070 */
[----:B------:R-:W-:-:S04]  /*0580*/  ULOP3.LUT UR5, UR20, 0x3, URZ, 0xc0, !UPT ;  /* 0x0000000314057892 */ /* 0x000fc8000f8ec0ff */
[----:B------:R-:W-:-:S03]  /*0590*/  UISETP.NE.AND UP1, UPT, UR5, URZ, UPT ;  /* 0x000000ff0500728c */ /* 0x000fc6000bf25270 */
[----:B------:R-:W-:Y:S08]  /*05a0*/  BRA.U !UP0, `(.L_x_3) ;  /* 0x00000001087c7547 */ /* 0x000ff0000b800000 */
[----:B------:R-:W1:Y:S01]  /*05b0*/  LDC.64 R6, c[0x0][0x388] ;  /* 0x0000e200ff067b82 */ /* 0x000e620000000a00 */
[----:B------:R-:W2:Y:S01]  /*05c0*/  LDCU.64 UR6, c[0x0][0x380] ;  /* 0x00007000ff0677ac */ /* 0x000ea20008000a00 */
[----:B------:R-:W-:Y:S01]  /*05d0*/  IMAD.U32 R9, RZ, RZ, UR4 ;  /* 0x00000004ff097e24 */ /* 0x000fe2000f8e00ff */
[C---:B------:R-:W-:Y:S02]  /*05e0*/  IADD3 R3, PT, PT, R13.reuse, UR4, RZ ;  /* 0x000000040d037c10 */ /* 0x040fe4000fffe0ff */
[----:B------:R-:W-:Y:S01]  /*05f0*/  IADD3 R10, P0, PT, R13, UR4, RZ ;  /* 0x000000040d0a7c10 */ /* 0x000fe2000ff1e0ff */
[----:B------:R-:W-:Y:S01]  /*0600*/  IMAD R9, R9, UR20, R0 ;  /* 0x0000001409097c24 */ /* 0x000fe2000f8e0200 */
[----:B------:R-:W-:Y:S01]  /*0610*/  MOV R11, UR20 ;  /* 0x00000014000b7c02 */ /* 0x000fe20008000f00 */
[----:B------:R-:W3:Y:S01]  /*0620*/  LDC.64 R4, c[0x0][0x380] ;  /* 0x0000e000ff047b82 */ /* 0x000ee20000000a00 */
[----:B------:R-:W-:Y:S01]  /*0630*/  MOV R15, UR20 ;  /* 0x00000014000f7c02 */ /* 0x000fe20008000f00 */
[----:B-1----:R-:W-:Y:S01]  /*0640*/  IMAD.WIDE R6, R9, 0x4, R6 ;  /* 0x0000000409067825 */ /* 0x002fe200078e0206 */
[----:B------:R-:W-:-:S05]  /*0650*/  MOV R9, UR20 ;  /* 0x0000001400097c02 */ /* 0x000fca0008000f00 */
[----:B------:R-:W-:Y:S02]  /*0660*/  IMAD.WIDE R8, R9, 0x4, R6 ;  /* 0x0000000409087825 */ /* 0x000fe400078e0206 */
[----:B0-----:R-:W4:Y:S02]  /*0670*/  LDG.E R6, desc[UR18][R6.64] ;  /* 0x0000001206067981 */ /* 0x001f24000c1e1900 */
[----:B---3--:R-:W-:Y:S01]  /*0680*/  IMAD.WIDE.U32 R4, R3, 0x4, R4 ;  /* 0x0000000403047825 */ /* 0x008fe200078e0004 */
[----:B------:R-:W-:Y:S01]  /*0690*/  IADD3.X R3, PT, PT, RZ, RZ, RZ, P0, !PT ;  /* 0x000000ffff037210 */ /* 0x000fe200007fe4ff */
[----:B------:R-:W3:Y:S01]  /*06a0*/  LDG.E R17, desc[UR18][R8.64] ;  /* 0x0000001208117981 */ /* 0x000ee2000c1e1900 */
[----:B--2---:R-:W-:-:S03]  /*06b0*/  LEA R2, P0, R10, UR6, 0x2 ;  /* 0x000000060a027c11 */ /* 0x004fc6000f8010ff */
[----:B------:R-:W4:Y:S01]  /*06c0*/  LDG.E R5, desc[UR18][R4.64] ;  /* 0x0000001204057981 */ /* 0x000f22000c1e1900 */
[----:B------:R-:W-:Y:S01]  /*06d0*/  LEA.HI.X R3, R10, UR7, R3, 0x2, P0 ;  /* 0x000000070a037c11 */ /* 0x000fe200080f1403 */
[----:B------:R-:W-:-:S04]  /*06e0*/  IMAD.WIDE R10, R11, 0x4, R8 ;  /* 0x000000040b0a7825 */ /* 0x000fc800078e0208 */
[----:B------:R-:W3:Y:S01]  /*06f0*/  LDG.E R16, desc[UR18][R2.64+0x4] ;  /* 0x0000041202107981 */ /* 0x000ee2000c1e1900 */
[----:B------:R-:W-:-:S03]  /*0700*/  IMAD.WIDE R14, R15, 0x4, R10 ;  /* 0x000000040f0e7825 */ /* 0x000fc600078e020a */
[----:B------:R-:W2:Y:S04]  /*0710*/  LDG.E R19, desc[UR18][R10.64] ;  /* 0x000000120a137981 */ /* 0x000ea8000c1e1900 */
[----:B------:R-:W2:Y:S04]  /*0720*/  LDG.E R18, desc[UR18][R2.64+0x8] ;  /* 0x0000081202127981 */ /* 0x000ea8000c1e1900 */
[----:B------:R-:W5:Y:S04]  /*0730*/  LDG.E R20, desc[UR18][R2.64+0xc] ;  /* 0x00000c1202147981 */ /* 0x000f68000c1e1900 */
[----:B------:R-:W5:Y:S01]  /*0740*/  LDG.E R14, desc[UR18][R14.64] ;  /* 0x000000120e0e7981 */ /* 0x000f62000c1e1900 */
[----:B------:R-:W-:Y:S01]  /*0750*/  UIADD3 UR4, UPT, UPT, UR4, 0x4, URZ ;  /* 0x0000000404047890 */ /* 0x000fe2000fffe0ff */
[----:B----4-:R-:W-:-:S04]  /*0760*/  FFMA R5, R5, R6, R12 ;  /* 0x0000000605057223 */ /* 0x010fc8000000000c */
[----:B---3--:R-:W-:-:S04]  /*0770*/  FFMA R5, R16, R17, R5 ;  /* 0x0000001110057223 */ /* 0x008fc80000000005 */
[----:B--2---:R-:W-:-:S04]  /*0780*/  FFMA R5, R18, R19, R5 ;  /* 0x0000001312057223 */ /* 0x004fc80000000005 */
[----:B-----5:R-:W-:-:S07]  /*0790*/  FFMA R12, R20, R14, R5 ;  /* 0x0000000e140c7223 */ /* 0x020fce0000000005 */
.L_x_3:
[----:B------:R-:W-:Y:S05]  /*07a0*/  BRA.U !UP1, `(.L_x_2) ;  /* 0x0000000109a87547 */ /* 0x000fea000b800000 */
[----:B------:R-:W-:Y:S01]  /*07b0*/  UISETP.NE.AND UP0, UPT, UR5, 0x1, UPT ;  /* 0x000000010500788c */ /* 0x000fe2000bf05270 */
[----:B------:R-:W-:Y:S01]  /*07c0*/  MOV R7, UR4 ;  /* 0x0000000400077c02 */ /* 0x000fe20008000f00 */
[----:B------:R-:W-:Y:S02]  /*07d0*/  ULOP3.LUT UR5, UR20, 0x1, URZ, 0xc0, !UPT ;  /* 0x0000000114057892 */ /* 0x000fe4000f8ec0ff */
[----:B------:R-:W-:Y:S02]  /*07e0*/  MOV R15, UR20 ;  /* 0x00000014000f7c02 */ /* 0x000fe40008000f00 */
[----:B------:R-:W-:Y:S01]  /*07f0*/  UISETP.NE.U32.AND UP1, UPT, UR5, 0x1, UPT ;  /* 0x000000010500788c */ /* 0x000fe2000bf25070 */
[----:B------:R-:W-:-:S04]  /*0800*/  PLOP3.LUT P1, PT, PT, PT, UP0, 0x80, 0x8 ;  /* 0x000000000008781c */ /* 0x000fc80003f2f008 */
[----:B------:R-:W1:Y:S01]  /*0810*/  @UP0 LDCU.128 UR8, c[0x0][0x380] ;  /* 0x00007000ff0807ac */ /* 0x000e620008000c00 */
[----:B------:R-:W-:Y:S01]  /*0820*/  PLOP3.LUT P0, PT, PT, PT, UP1, 0x80, 0x8 ;  /* 0x000000000008781c */ /* 0x000fe20003f0f018 */
[----:B------:R-:W2:Y:S04]  /*0830*/  @UP0 LDCU.64 UR6, c[0x0][0x380] ;  /* 0x00007000ff0607ac */ /* 0x000ea80008000a00 */
[----:B------:R-:W3:Y:S03]  /*0840*/  @!UP1 LDCU.128 UR12, c[0x0][0x380] ;  /* 0x00007000ff0c97ac */ /* 0x000ee60008000c00 */
[C---:B------:R-:W-:Y:S02]  /*0850*/  @P1 IADD3 R3, PT, PT, R13.reuse, UR4, RZ ;  /* 0x000000040d031c10 */ /* 0x040fe4000fffe0ff */
[----:B------:R-:W-:Y:S01]  /*0860*/  @P1 IADD3 R6, P2, PT, R13, UR4, RZ ;  /* 0x000000040d061c10 */ /* 0x000fe2000ff5e0ff */
[----:B------:R-:W-:Y:S01]  /*0870*/  @UP0 UIADD3 UR4, UPT, UPT, UR4, 0x2, URZ ;  /* 0x0000000204040890 */ /* 0x000fe2000fffe0ff */
[----:B-1----:R-:W-:Y:S01]  /*0880*/  MOV R11, UR9 ;  /* 0x00000009000b7c02 */ /* 0x002fe20008000f00 */
[----:B------:R-:W-:Y:S01]  /*0890*/  IMAD.U32 R10, RZ, RZ, UR8 ;  /* 0x00000008ff0a7e24 */ /* 0x000fe2000f8e00ff */
[----:B------:R-:W-:-:S02]  /*08a0*/  MOV R4, UR10 ;  /* 0x0000000a00047c02 */ /* 0x000fc40008000f00 */
[----:B------:R-:W-:Y:S01]  /*08b0*/  MOV R5, UR11 ;  /* 0x0000000b00057c02 */ /* 0x000fe20008000f00 */
[----:B------:R-:W-:-:S04]  /*08c0*/  @P1 IMAD.WIDE.U32 R10, R3, 0x4, R10 ;  /* 0x00000004030a1825 */ /* 0x000fc800078e000a */
[----:B------:R-:W-:Y:S01]  /*08d0*/  @P1 IMAD R3, R7, UR20, R0 ;  /* 0x0000001407031c24 */ /* 0x000fe2000f8e0200 */
[----:B------:R-:W-:Y:S01]  /*08e0*/  @P1 IADD3.X R7, PT, PT, RZ, RZ, RZ, P2, !PT ;  /* 0x000000ffff071210 */ /* 0x000fe200017fe4ff */
[----:B------:R-:W-:Y:S01]  /*08f0*/  IMAD.U32 R19, RZ, RZ, UR4 ;  /* 0x00000004ff137e24 */ /* 0x000fe2000f8e00ff */
[C---:B--2---:R-:W-:Y:S01]  /*0900*/  @P1 LEA R2, P2, R6.reuse, UR6, 0x2 ;  /* 0x0000000606021c11 */ /* 0x044fe2000f8410ff */
[----:B------:R-:W-:Y:S01]  /*0910*/  @P1 IMAD.WIDE R4, R3, 0x4, R4 ;  /* 0x0000000403041825 */ /* 0x000fe200078e0204 */
[----:B------:R-:W-:Y:S01]  /*0920*/  @!P0 IADD3 R17, PT, PT, R13, UR4, RZ ;  /* 0x000000040d118c10 */ /* 0x000fe2000fffe0ff */
[----:B0-----:R-:W2:Y:S01]  /*0930*/  @P1 LDG.E R11, desc[UR18][R10.64] ;  /* 0x000000120a0b1981 */ /* 0x001ea2000c1e1900 */
[----:B------:R-:W-:Y:S01]  /*0940*/  @P1 LEA.HI.X R3, R6, UR7, R7, 0x2, P2 ;  /* 0x0000000706031c11 */ /* 0x000fe200090f1407 */
[----:B------:R-:W-:Y:S01]  /*0950*/  @!P0 IMAD R19, R19, UR20, R0 ;  /* 0x0000001413138c24 */ /* 0x000fe2000f8e0200 */
[----:B---3--:R-:W-:Y:S01]  /*0960*/  MOV R6, UR12 ;  /* 0x0000000c00067c02 */ /* 0x008fe20008000f00 */
[----:B------:R-:W-:Y:S01]  /*0970*/  @P1 IMAD.WIDE R14, R15, 0x4, R4 ;  /* 0x000000040f0e1825 */ /* 0x000fe200078e0204 */
[----:B------:R-:W-:Y:S01]  /*0980*/  MOV R7, UR13 ;  /* 0x0000000d00077c02 */ /* 0x000fe20008000f00 */
[----:B------:R-:W2:Y:S01]  /*0990*/  @P1 LDG.E R4, desc[UR18][R4.64] ;  /* 0x0000001204041981 */ /* 0x000ea2000c1e1900 */
[----:B------:R-:W-:-:S02]  /*09a0*/  MOV R8, UR14 ;  /* 0x0000000e00087c02 */ /* 0x000fc40008000f00 */
[----:B------:R-:W-:Y:S01]  /*09b0*/  MOV R9, UR15 ;  /* 0x0000000f00097c02 */ /* 0x000fe20008000f00 */
[----:B------:R-:W-:Y:S01]  /*09c0*/  @!P0 IMAD.WIDE.U32 R6, R17, 0x4, R6 ;  /* 0x0000000411068825 */ /* 0x000fe200078e0006 */
[----:B------:R-:W3:Y:S03]  /*09d0*/  @P1 LDG.E R14, desc[UR18][R14.64] ;  /* 0x000000120e0e1981 */ /* 0x000ee6000c1e1900 */
[----:B------:R-:W-:Y:S01]  /*09e0*/  @!P0 IMAD.WIDE R8, R19, 0x4, R8 ;  /* 0x0000000413088825 */ /* 0x000fe200078e0208 */
[----:B------:R-:W3:Y:S04]  /*09f0*/  @P1 LDG.E R2, desc[UR18][R2.64+0x4] ;  /* 0x0000041202021981 */ /* 0x000ee8000c1e1900 */
[----:B------:R-:W4:Y:S04]  /*0a00*/  @!P0 LDG.E R7, desc[UR18][R6.64] ;  /* 0x0000001206078981 */ /* 0x000f28000c1e1900 */
[----:B------:R-:W4:Y:S01]  /*0a10*/  @!P0 LDG.E R8, desc[UR18][R8.64] ;  /* 0x0000001208088981 */ /* 0x000f22000c1e1900 */
[----:B--2---:R-:W-:-:S04]  /*0a20*/  @P1 FFMA R11, R11, R4, R12 ;  /* 0x000000040b0b1223 */ /* 0x004fc8000000000c */
[----:B---3--:R-:W-:-:S04]  /*0a30*/  @P1 FFMA R12, R2, R14, R11 ;  /* 0x0000000e020c1223 */ /* 0x008fc8000000000b */
[----:B----4-:R-:W-:-:S07]  /*0a40*/  @!P0 FFMA R12, R7, R8, R12 ;  /* 0x00000008070c8223 */ /* 0x010fce000000000c */
.L_x_2:
[----:B------:R-:W1:Y:S01]  /*0a50*/  LDC.64 R2, c[0x0][0x390] ;  /* 0x0000e400ff027b82 */ /* 0x000e620000000a00 */
[----:B------:R-:W-:-:S05]  /*0a60*/  IADD3 R13, PT, PT, R0, R13, RZ ;  /* 0x0000000d000d7210 */ /* 0x000fca0007ffe0ff */
[----:B-1----:R-:W-:-:S05]  /*0a70*/  IMAD.WIDE R2, R13, 0x4, R2 ;  /* 0x000000040d027825 */ /* 0x002fca00078e0202 */
[----:B0-----:R-:W-:Y:S01]  /*0a80*/  STG.E desc[UR18][R2.64], R12 ;  /* 0x0000000c02007986 */ /* 0x001fe2000c101912 */
[----:B------:R-:W-:Y:S05]  /*0a90*/  EXIT ;  /* 0x000000000000794d */ /* 0x000fea0003800000 */
.L_x_4:
[----:B------:R-:W-:-:S00]  /*0aa0*/  BRA `(.L_x_4) ;  /* 0xfffffffc00fc7947 */ /* 0x000fc0000383ffff */
[----:B------:R-:W-:-:S00]  /*0ab0*/  NOP ;  /* 0x0000000000007918 */ /* 0x000fc00000000000 */
        /* <DEDUP_REMOVED lines=12> */
.L_x_5:


//--------------------- .nv.shared.reserved.0     --------------------------
	.section	.nv.shared.reserved.0,"aw",@nobits
	.weak		__nv_reservedSMEM_offset_0_alias
	.size		__nv_reservedSMEM_offset_0_alias, 0, 64
	.other		__nv_reservedSMEM_offset_0_alias,@"STO_CUDA_RESERVED_SHARED STV_DEFAULT"
__nv_reservedSMEM_offset_0_alias:
	.zero		0
	.zero		64


//--------------------- .nv.constant0._Z6matMulPfS_S_i --------------------------
	.section	.nv.constant0._Z6matMulPfS_S_i,"a",@progbits
	.sectionflags	@""
	.align	4
.nv.constant0._Z6matMulPfS_S_i:
	.zero		924


//--------------------- SYMBOLS --------------------------

	.type		.nv.reservedSmem.offset0,@object
	.size		.nv.reservedSmem.offset0,0x4
